	.headerflags	@"EF_CUDA_TEXMODE_UNIFIED EF_CUDA_64BIT_ADDRESS EF_CUDA_ACCELERATORS EF_CUDA_SM90 EF_CUDA_VIRTUAL_SM(EF_CUDA_SM90)"
	.elftype	@"ET_EXEC"


//--------------------- .nv.info                  --------------------------
	.section	.nv.info,"",@"SHT_CUDA_INFO"
	.align	4


	//----- nvinfo : EIATTR_REGCOUNT
	.align		4
        /*0000*/ 	.byte	0x04, 0x2f
        /*0002*/ 	.short	(.L_1 - .L_0)
	.align		4
.L_0:
        /*0004*/ 	.word	index@(triton_poi_fused_convolution_relu_14)
        /*0008*/ 	.word	0x00000012


	//----- nvinfo : EIATTR_MIN_STACK_SIZE
	.align		4
.L_1:
        /*000c*/ 	.byte	0x04, 0x12
        /*000e*/ 	.short	(.L_3 - .L_2)
	.align		4
.L_2:
        /*0010*/ 	.word	index@(triton_poi_fused_convolution_relu_14)
        /*0014*/ 	.word	0x00000000


	//----- nvinfo : EIATTR_FRAME_SIZE
	.align		4
.L_3:
        /*0018*/ 	.byte	0x04, 0x11
        /*001a*/ 	.short	(.L_5 - .L_4)
	.align		4
.L_4:
        /*001c*/ 	.word	index@(triton_poi_fused_convolution_relu_14)
        /*0020*/ 	.word	0x00000000


	//----- nvinfo : EIATTR_MIN_STACK_SIZE
	.align		4
.L_5:
        /*0024*/ 	.byte	0x04, 0x12
        /*0026*/ 	.short	(.L_7 - .L_6)
	.align		4
.L_6:
        /*0028*/ 	.word	index@(triton_poi_fused_convolution_relu_14)
        /*002c*/ 	.word	0x00000000
.L_7:


//--------------------- .nv.info.triton_poi_fused_convolution_relu_14 --------------------------
	.section	.nv.info.triton_poi_fused_convolution_relu_14,"",@"SHT_CUDA_INFO"
	.sectionflags	@""
	.align	4


	//----- nvinfo : EIATTR_CUDA_API_VERSION
	.align		4
        /*0000*/ 	.byte	0x04, 0x37
        /*0002*/ 	.short	(.L_9 - .L_8)
.L_8:
        /*0004*/ 	.word	0x0000007c


	//----- nvinfo : EIATTR_KPARAM_INFO
	.align		4
.L_9:
        /*0008*/ 	.byte	0x04, 0x17
        /*000a*/ 	.short	(.L_11 - .L_10)
.L_10:
        /*000c*/ 	.word	0x00000000
        /*0010*/ 	.short	0x0002
        /*0012*/ 	.short	0x0010
        /*0014*/ 	.byte	0x00, 0xf0, 0x11, 0x00


	//----- nvinfo : EIATTR_KPARAM_INFO
	.align		4
.L_11:
        /*0018*/ 	.byte	0x04, 0x17
        /*001a*/ 	.short	(.L_13 - .L_12)
.L_12:
        /*001c*/ 	.word	0x00000000
        /*0020*/ 	.short	0x0001
        /*0022*/ 	.short	0x0008
        /*0024*/ 	.byte	0x00, 0xf4, 0x21, 0x00


	//----- nvinfo : EIATTR_KPARAM_INFO
	.align		4
.L_13:
        /*0028*/ 	.byte	0x04, 0x17
        /*002a*/ 	.short	(.L_15 - .L_14)
.L_14:
        /*002c*/ 	.word	0x00000000
        /*0030*/ 	.short	0x0000
        /*0032*/ 	.short	0x0000
        /*0034*/ 	.byte	0x00, 0xf4, 0x21, 0x00


	//----- nvinfo : EIATTR_SPARSE_MMA_MASK
	.align		4
.L_15:
        /*0038*/ 	.byte	0x03, 0x50
        /*003a*/ 	.short	0x0000


	//----- nvinfo : EIATTR_MAXREG_COUNT
	.align		4
        /*003c*/ 	.byte	0x03, 0x1b
        /*003e*/ 	.short	0x00ff


	//----- nvinfo : EIATTR_EXIT_INSTR_OFFSETS
	.align		4
        /*0040*/ 	.byte	0x04, 0x1c
        /*0042*/ 	.short	(.L_17 - .L_16)


	//   ....[0]....
.L_16:
        /*0044*/ 	.word	0x00000360


	//----- nvinfo : EIATTR_REQNTID
	.align		4
.L_17:
        /*0048*/ 	.byte	0x04, 0x10
        /*004a*/ 	.short	(.L_19 - .L_18)
.L_18:
        /*004c*/ 	.word	0x00000080
        /*0050*/ 	.word	0x00000001
        /*0054*/ 	.word	0x00000001


	//----- nvinfo : EIATTR_CBANK_PARAM_SIZE
	.align		4
.L_19:
        /*0058*/ 	.byte	0x03, 0x19
        /*005a*/ 	.short	0x0014


	//----- nvinfo : EIATTR_PARAM_CBANK
	.align		4
        /*005c*/ 	.byte	0x04, 0x0a
        /*005e*/ 	.short	(.L_21 - .L_20)
	.align		4
.L_20:
        /*0060*/ 	.word	index@(.nv.constant0.triton_poi_fused_convolution_relu_14)
        /*0064*/ 	.short	0x0210
        /*0066*/ 	.short	0x0014


	//----- nvinfo : EIATTR_SW_WAR
	.align		4
.L_21:
        /*0068*/ 	.byte	0x04, 0x36
        /*006a*/ 	.short	(.L_23 - .L_22)
.L_22:
        /*006c*/ 	.word	0x00000008
.L_23:


//--------------------- .nv.callgraph             --------------------------
	.section	.nv.callgraph,"",@"SHT_CUDA_CALLGRAPH"
	.align	4
	.sectionentsize	8
	.align		4
        /*0000*/ 	.word	0x00000000
	.align		4
        /*0004*/ 	.word	0xffffffff
	.align		4
        /*0008*/ 	.word	0x00000000
	.align		4
        /*000c*/ 	.word	0xfffffffe
	.align		4
        /*0010*/ 	.word	0x00000000
	.align		4
        /*0014*/ 	.word	0xfffffffd
	.align		4
        /*0018*/ 	.word	0x00000000
	.align		4
        /*001c*/ 	.word	0xfffffffc


//--------------------- .text.triton_poi_fused_convolution_relu_14 --------------------------
	.section	.text.triton_poi_fused_convolution_relu_14,"ax",@progbits
	.align	128
        .global         triton_poi_fused_convolution_relu_14
        .type           triton_poi_fused_convolution_relu_14,@function
        .size           triton_poi_fused_convolution_relu_14,(.L_x_1 - triton_poi_fused_convolution_relu_14)
        .other          triton_poi_fused_convolution_relu_14,@"STO_CUDA_ENTRY STV_DEFAULT"
triton_poi_fused_convolution_relu_14:
.text.triton_poi_fused_convolution_relu_14:
[----:B------:R-:W-:Y:S01]  /*0000*/  LDC R1, c[0x0][0x28] ;  /* 0x00000a00ff017b82 */ /* 0x000fe20000000800 */
[----:B------:R-:W1:Y:S07]  /*0010*/  S2R R0, SR_TID.X ;  /* 0x0000000000007919 */ /* 0x000e6e0000002100 */
[----:B------:R-:W2:Y:S01]  /*0020*/  LDC.64 R2, c[0x0][0x218] ;  /* 0x00008600ff027b82 */ /* 0x000ea20000000a00 */
[----:B------:R-:W-:Y:S01]  /*0030*/  ULDC.64 UR4, c[0x0][0x208] ;  /* 0x0000820000047ab9 */ /* 0x000fe20000000a00 */
[----:B------:R-:W3:Y:S06]  /*0040*/  S2R R5, SR_CTAID.X ;  /* 0x0000000000057919 */ /* 0x000eec0000002500 */
[----:B------:R-:W4:Y:S01]  /*0050*/  LDC.64 R8, c[0x0][0x210] ;  /* 0x00008400ff087b82 */ /* 0x000f220000000a00 */
[----:B-1----:R-:W-:Y:S01]  /*0060*/  IMAD.SHL.U32 R0, R0, 0x4, RZ ;  /* 0x0000000400007824 */ /* 0x002fe200078e00ff */
[----:B---3--:R-:W-:-:S04]  /*0070*/  SHF.R.S32.HI R4, RZ, 0x15, R5 ;  /* 0x00000015ff047819 */ /* 0x008fc80000011405 */
[----:B------:R-:W-:Y:S02]  /*0080*/  LOP3.LUT R0, R0, 0x1fc, RZ, 0xc0, !PT ;  /* 0x000001fc00007812 */ /* 0x000fe400078ec0ff */
[----:B------:R-:W-:-:S03]  /*0090*/  SGXT R4, R4, 0x1 ;  /* 0x000000010404781a */ /* 0x000fc60000000200 */
[----:B------:R-:W-:-:S04]  /*00a0*/  IMAD R5, R5, 0x400, R0 ;  /* 0x0000040005057824 */ /* 0x000fc800078e0200 */
[----:B----4-:R-:W-:Y:S01]  /*00b0*/  IMAD.WIDE R8, R5, 0x4, R8 ;  /* 0x0000000405087825 */ /* 0x010fe200078e0208 */
[----:B------:R-:W-:-:S04]  /*00c0*/  LEA.HI R4, R4, R5, RZ, 0xa ;  /* 0x0000000504047211 */ /* 0x000fc800078f50ff */
[----:B------:R-:W-:Y:S01]  /*00d0*/  SHF.R.S32.HI R0, RZ, 0xa, R4 ;  /* 0x0000000aff007819 */ /* 0x000fe20000011404 */
[----:B------:R-:W-:-:S03]  /*00e0*/  VIADD R4, R4, 0x200 ;  /* 0x0000020004047836 */ /* 0x000fc60000000000 */
[----:B------:R-:W-:Y:S02]  /*00f0*/  LEA.HI R6, R0, R0, RZ, 0x6 ;  /* 0x0000000000067211 */ /* 0x000fe400078f30ff */
[----:B------:R-:W-:Y:S02]  /*0100*/  SHF.R.S32.HI R4, RZ, 0xa, R4 ;  /* 0x0000000aff047819 */ /* 0x000fe40000011404 */
[----:B------:R-:W-:Y:S02]  /*0110*/  LOP3.LUT R7, R6, 0xffffffc0, RZ, 0xc0, !PT ;  /* 0xffffffc006077812 */ /* 0x000fe400078ec0ff */
[----:B------:R-:W-:-:S03]  /*0120*/  LEA.HI R6, R4, R4, RZ, 0x6 ;  /* 0x0000000404067211 */ /* 0x000fc600078f30ff */
[----:B------:R-:W-:Y:S01]  /*0130*/  IMAD.IADD R7, R0, 0x1, -R7 ;  /* 0x0000000100077824 */ /* 0x000fe200078e0a07 */
[----:B------:R-:W-:-:S03]  /*0140*/  LOP3.LUT R13, R6, 0xffffffc0, RZ, 0xc0, !PT ;  /* 0xffffffc0060d7812 */ /* 0x000fc600078ec0ff */
[----:B--2---:R-:W-:-:S04]  /*0150*/  IMAD.WIDE R10, R7, 0x4, R2 ;  /* 0x00000004070a7825 */ /* 0x004fc800078e0202 */
[----:B------:R-:W-:Y:S02]  /*0160*/  IMAD.IADD R13, R4, 0x1, -R13 ;  /* 0x00000001040d7824 */ /* 0x000fe400078e0a0d */
[----:B------:R-:W2:Y:S02]  /*0170*/  LDG.E.128 R4, desc[UR4][R8.64] ;  /* 0x0000000408047981 */ /* 0x000ea4000c1e1d00 */
[----:B------:R-:W-:Y:S02]  /*0180*/  IMAD.WIDE R2, R13, 0x4, R2 ;  /* 0x000000040d027825 */ /* 0x000fe400078e0202 */
[----:B------:R-:W2:Y:S04]  /*0190*/  LDG.E.EL R10, desc[UR4][R10.64] ;  /* 0x000000040a0a7981 */ /* 0x000ea8000c2e1900 */
[----:B------:R-:W3:Y:S04]  /*01a0*/  LDG.E.EL R2, desc[UR4][R2.64] ;  /* 0x0000000402027981 */ /* 0x000ee8000c2e1900 */
[----:B------:R-:W3:Y:S01]  /*01b0*/  LDG.E.128 R12, desc[UR4][R8.64+0x800] ;  /* 0x00080004080c7981 */ /* 0x000ee2000c1e1d00 */
[CC--:B--2---:R-:W-:Y:S01]  /*01c0*/  FSETP.GEU.AND P6, PT, R5.reuse, -R10.reuse, PT ;  /* 0x8000000a0500720b */ /* 0x0c4fe20003fce000 */
[--C-:B------:R-:W-:Y:S01]  /*01d0*/  FADD R5, R5, R10.reuse ;  /* 0x0000000a05057221 */ /* 0x100fe20000000000 */
[CC--:B------:R-:W-:Y:S01]  /*01e0*/  FSETP.GEU.AND P0, PT, R6.reuse, -R10.reuse, PT ;  /* 0x8000000a0600720b */ /* 0x0c0fe20003f0e000 */
[--C-:B------:R-:W-:Y:S01]  /*01f0*/  FADD R6, R6, R10.reuse ;  /* 0x0000000a06067221 */ /* 0x100fe20000000000 */
[C---:B------:R-:W-:Y:S01]  /*0200*/  FSETP.GEU.AND P1, PT, R7.reuse, -R10, PT ;  /* 0x8000000a0700720b */ /* 0x040fe20003f2e000 */
[----:B------:R-:W-:Y:S01]  /*0210*/  FADD R7, R7, R10 ;  /* 0x0000000a07077221 */ /* 0x000fe20000000000 */
[----:B------:R-:W-:-:S02]  /*0220*/  SEL R5, R5, RZ, P6 ;  /* 0x000000ff05057207 */ /* 0x000fc40003000000 */
[CC--:B---3--:R-:W-:Y:S01]  /*0230*/  FSETP.GEU.AND P3, PT, R13.reuse, -R2.reuse, PT ;  /* 0x800000020d00720b */ /* 0x0c8fe20003f6e000 */
[--C-:B------:R-:W-:Y:S01]  /*0240*/  FADD R13, R13, R2.reuse ;  /* 0x000000020d0d7221 */ /* 0x100fe20000000000 */
[CC--:B------:R-:W-:Y:S01]  /*0250*/  FSETP.GEU.AND P4, PT, R14.reuse, -R2.reuse, PT ;  /* 0x800000020e00720b */ /* 0x0c0fe20003f8e000 */
[--C-:B------:R-:W-:Y:S01]  /*0260*/  FADD R14, R14, R2.reuse ;  /* 0x000000020e0e7221 */ /* 0x100fe20000000000 */
[C---:B------:R-:W-:Y:S01]  /*0270*/  FSETP.GEU.AND P5, PT, R15.reuse, -R2, PT ;  /* 0x800000020f00720b */ /* 0x040fe20003fae000 */
[----:B------:R-:W-:Y:S01]  /*0280*/  FADD R15, R15, R2 ;  /* 0x000000020f0f7221 */ /* 0x000fe20000000000 */
[C---:B------:R-:W-:Y:S01]  /*0290*/  FSETP.GEU.AND P2, PT, R4.reuse, -R10, PT ;  /* 0x8000000a0400720b */ /* 0x040fe20003f4e000 */
[----:B------:R-:W-:Y:S01]  /*02a0*/  FADD R4, R4, R10 ;  /* 0x0000000a04047221 */ /* 0x000fe20000000000 */
[C---:B------:R-:W-:Y:S01]  /*02b0*/  FSETP.GEU.AND P6, PT, R12.reuse, -R2, PT ;  /* 0x800000020c00720b */ /* 0x040fe20003fce000 */
[----:B------:R-:W-:Y:S01]  /*02c0*/  FADD R2, R12, R2 ;  /* 0x000000020c027221 */ /* 0x000fe20000000000 */
[----:B------:R-:W-:-:S02]  /*02d0*/  SEL R6, R6, RZ, P0 ;  /* 0x000000ff06067207 */ /* 0x000fc40000000000 */
[----:B------:R-:W-:Y:S02]  /*02e0*/  SEL R7, R7, RZ, P1 ;  /* 0x000000ff07077207 */ /* 0x000fe40000800000 */
[----:B------:R-:W-:Y:S02]  /*02f0*/  SEL R4, R4, RZ, P2 ;  /* 0x000000ff04047207 */ /* 0x000fe40001000000 */
[----:B------:R-:W-:Y:S02]  /*0300*/  SEL R13, R13, RZ, P3 ;  /* 0x000000ff0d0d7207 */ /* 0x000fe40001800000 */
[----:B------:R-:W-:Y:S01]  /*0310*/  SEL R14, R14, RZ, P4 ;  /* 0x000000ff0e0e7207 */ /* 0x000fe20002000000 */
[----:B------:R-:W-:Y:S01]  /*0320*/  STG.E.128 desc[UR4][R8.64], R4 ;  /* 0x0000000408007986 */ /* 0x000fe2000c101d04 */
[----:B------:R-:W-:Y:S02]  /*0330*/  SEL R15, R15, RZ, P5 ;  /* 0x000000ff0f0f7207 */ /* 0x000fe40002800000 */
[----:B------:R-:W-:-:S05]  /*0340*/  SEL R12, R2, RZ, P6 ;  /* 0x000000ff020c7207 */ /* 0x000fca0003000000 */
[----:B------:R-:W-:Y:S01]  /*0350*/  STG.E.128 desc[UR4][R8.64+0x800], R12 ;  /* 0x0008000c08007986 */ /* 0x000fe2000c101d04 */
[----:B------:R-:W-:Y:S05]  /*0360*/  EXIT ;  /* 0x000000000000794d */ /* 0x000fea0003800000 */
.L_x_0:
[----:B------:R-:W-:-:S00]  /*0370*/  BRA `(.L_x_0) ;  /* 0xfffffffc00fc7947 */ /* 0x000fc0000383ffff */
[----:B------:R-:W-:-:S00]  /*0380*/  NOP ;  /* 0x0000000000007918 */ /* 0x000fc00000000000 */
[----:B------:R-:W-:-:S00]  /*0390*/  NOP ;  /* 0x0000000000007918 */ /* 0x000fc00000000000 */
[----:B------:R-:W-:-:S00]  /*03a0*/  NOP ;  /* 0x0000000000007918 */ /* 0x000fc00000000000 */
[----:B------:R-:W-:-:S00]  /*03b0*/  NOP ;  /* 0x0000000000007918 */ /* 0x000fc00000000000 */
[----:B------:R-:W-:-:S00]  /*03c0*/  NOP ;  /* 0x0000000000007918 */ /* 0x000fc00000000000 */
[----:B------:R-:W-:-:S00]  /*03d0*/  NOP ;  /* 0x0000000000007918 */ /* 0x000fc00000000000 */
[----:B------:R-:W-:-:S00]  /*03e0*/  NOP ;  /* 0x0000000000007918 */ /* 0x000fc00000000000 */
[----:B------:R-:W-:-:S00]  /*03f0*/  NOP ;  /* 0x0000000000007918 */ /* 0x000fc00000000000 */
.L_x_1:


//--------------------- .nv.constant0.triton_poi_fused_convolution_relu_14 --------------------------
	.section	.nv.constant0.triton_poi_fused_convolution_relu_14,"a",@progbits
	.sectionflags	@""
	.align	4
.nv.constant0.triton_poi_fused_convolution_relu_14:
	.zero		548
